	.headerflags	@"EF_CUDA_TEXMODE_UNIFIED EF_CUDA_64BIT_ADDRESS EF_CUDA_ACCELERATORS EF_CUDA_SM90 EF_CUDA_VIRTUAL_SM(EF_CUDA_SM90)"
	.elftype	@"ET_EXEC"


//--------------------- .nv.info                  --------------------------
	.section	.nv.info,"",@"SHT_CUDA_INFO"
	.align	4


	//----- nvinfo : EIATTR_REGCOUNT
	.align		4
        /*0000*/ 	.byte	0x04, 0x2f
        /*0002*/ 	.short	(.L_1 - .L_0)
	.align		4
.L_0:
        /*0004*/ 	.word	index@(triton_poi_fused_clone_9)
        /*0008*/ 	.word	0x00000012


	//----- nvinfo : EIATTR_MIN_STACK_SIZE
	.align		4
.L_1:
        /*000c*/ 	.byte	0x04, 0x12
        /*000e*/ 	.short	(.L_3 - .L_2)
	.align		4
.L_2:
        /*0010*/ 	.word	index@(triton_poi_fused_clone_9)
        /*0014*/ 	.word	0x00000000


	//----- nvinfo : EIATTR_FRAME_SIZE
	.align		4
.L_3:
        /*0018*/ 	.byte	0x04, 0x11
        /*001a*/ 	.short	(.L_5 - .L_4)
	.align		4
.L_4:
        /*001c*/ 	.word	index@(triton_poi_fused_clone_9)
        /*0020*/ 	.word	0x00000000


	//----- nvinfo : EIATTR_MIN_STACK_SIZE
	.align		4
.L_5:
        /*0024*/ 	.byte	0x04, 0x12
        /*0026*/ 	.short	(.L_7 - .L_6)
	.align		4
.L_6:
        /*0028*/ 	.word	index@(triton_poi_fused_clone_9)
        /*002c*/ 	.word	0x00000000
.L_7:


//--------------------- .nv.info.triton_poi_fused_clone_9 --------------------------
	.section	.nv.info.triton_poi_fused_clone_9,"",@"SHT_CUDA_INFO"
	.sectionflags	@""
	.align	4


	//----- nvinfo : EIATTR_CUDA_API_VERSION
	.align		4
        /*0000*/ 	.byte	0x04, 0x37
        /*0002*/ 	.short	(.L_9 - .L_8)
.L_8:
        /*0004*/ 	.word	0x0000007c


	//----- nvinfo : EIATTR_KPARAM_INFO
	.align		4
.L_9:
        /*0008*/ 	.byte	0x04, 0x17
        /*000a*/ 	.short	(.L_11 - .L_10)
.L_10:
        /*000c*/ 	.word	0x00000000
        /*0010*/ 	.short	0x0003
        /*0012*/ 	.short	0x0018
        /*0014*/ 	.byte	0x00, 0xf4, 0x21, 0x00


	//----- nvinfo : EIATTR_KPARAM_INFO
	.align		4
.L_11:
        /*0018*/ 	.byte	0x04, 0x17
        /*001a*/ 	.short	(.L_13 - .L_12)
.L_12:
        /*001c*/ 	.word	0x00000000
        /*0020*/ 	.short	0x0002
        /*0022*/ 	.short	0x0010
        /*0024*/ 	.byte	0x00, 0xf0, 0x11, 0x00


	//----- nvinfo : EIATTR_KPARAM_INFO
	.align		4
.L_13:
        /*0028*/ 	.byte	0x04, 0x17
        /*002a*/ 	.short	(.L_15 - .L_14)
.L_14:
        /*002c*/ 	.word	0x00000000
        /*0030*/ 	.short	0x0001
        /*0032*/ 	.short	0x0008
        /*0034*/ 	.byte	0x00, 0xf4, 0x21, 0x00


	//----- nvinfo : EIATTR_KPARAM_INFO
	.align		4
.L_15:
        /*0038*/ 	.byte	0x04, 0x17
        /*003a*/ 	.short	(.L_17 - .L_16)
.L_16:
        /*003c*/ 	.word	0x00000000
        /*0040*/ 	.short	0x0000
        /*0042*/ 	.short	0x0000
        /*0044*/ 	.byte	0x00, 0xf4, 0x21, 0x00


	//----- nvinfo : EIATTR_SPARSE_MMA_MASK
	.align		4
.L_17:
        /*0048*/ 	.byte	0x03, 0x50
        /*004a*/ 	.short	0x0000


	//----- nvinfo : EIATTR_MAXREG_COUNT
	.align		4
        /*004c*/ 	.byte	0x03, 0x1b
        /*004e*/ 	.short	0x00ff


	//----- nvinfo : EIATTR_EXIT_INSTR_OFFSETS
	.align		4
        /*0050*/ 	.byte	0x04, 0x1c
        /*0052*/ 	.short	(.L_19 - .L_18)


	//   ....[0]....
.L_18:
        /*0054*/ 	.word	0x00000250


	//   ....[1]....
        /*0058*/ 	.word	0x00000290


	//----- nvinfo : EIATTR_REQNTID
	.align		4
.L_19:
        /*005c*/ 	.byte	0x04, 0x10
        /*005e*/ 	.short	(.L_21 - .L_20)
.L_20:
        /*0060*/ 	.word	0x00000080
        /*0064*/ 	.word	0x00000001
        /*0068*/ 	.word	0x00000001


	//----- nvinfo : EIATTR_CBANK_PARAM_SIZE
	.align		4
.L_21:
        /*006c*/ 	.byte	0x03, 0x19
        /*006e*/ 	.short	0x0020


	//----- nvinfo : EIATTR_PARAM_CBANK
	.align		4
        /*0070*/ 	.byte	0x04, 0x0a
        /*0072*/ 	.short	(.L_23 - .L_22)
	.align		4
.L_22:
        /*0074*/ 	.word	index@(.nv.constant0.triton_poi_fused_clone_9)
        /*0078*/ 	.short	0x0210
        /*007a*/ 	.short	0x0020


	//----- nvinfo : EIATTR_SW_WAR
	.align		4
.L_23:
        /*007c*/ 	.byte	0x04, 0x36
        /*007e*/ 	.short	(.L_25 - .L_24)
.L_24:
        /*0080*/ 	.word	0x00000008
.L_25:


//--------------------- .nv.callgraph             --------------------------
	.section	.nv.callgraph,"",@"SHT_CUDA_CALLGRAPH"
	.align	4
	.sectionentsize	8
	.align		4
        /*0000*/ 	.word	0x00000000
	.align		4
        /*0004*/ 	.word	0xffffffff
	.align		4
        /*0008*/ 	.word	0x00000000
	.align		4
        /*000c*/ 	.word	0xfffffffe
	.align		4
        /*0010*/ 	.word	0x00000000
	.align		4
        /*0014*/ 	.word	0xfffffffd
	.align		4
        /*0018*/ 	.word	0x00000000
	.align		4
        /*001c*/ 	.word	0xfffffffc


//--------------------- .text.triton_poi_fused_clone_9 --------------------------
	.section	.text.triton_poi_fused_clone_9,"ax",@progbits
	.align	128
        .global         triton_poi_fused_clone_9
        .type           triton_poi_fused_clone_9,@function
        .size           triton_poi_fused_clone_9,(.L_x_1 - triton_poi_fused_clone_9)
        .other          triton_poi_fused_clone_9,@"STO_CUDA_ENTRY STV_DEFAULT"
triton_poi_fused_clone_9:
.text.triton_poi_fused_clone_9:
[----:B------:R-:W0:Y:S02]  /*0000*/  LDC R1, c[0x0][0x28] ;  /* 0x00000a00ff017b82 */ /* 0x000e240000000800 */
[----:B------:R-:W1:Y:S01]  /*0010*/  S2R R0, SR_TID.X ;  /* 0x0000000000007919 */ /* 0x000e620000002100 */
[----:B------:R-:W2:Y:S01]  /*0020*/  LDC.64 R2, c[0x0][0x210] ;  /* 0x00008400ff027b82 */ /* 0x000ea20000000a00 */
[----:B------:R-:W-:Y:S01]  /*0030*/  ULDC UR4, c[0x0][0x220] ;  /* 0x0000880000047ab9 */ /* 0x000fe20000000800 */
[----:B------:R-:W-:Y:S01]  /*0040*/  PRMT R12, RZ, 0x7610, R12 ;  /* 0x00007610ff0c7816 */ /* 0x000fe2000000000c */
[----:B------:R-:W3:Y:S01]  /*0050*/  S2R R5, SR_CTAID.X ;  /* 0x0000000000057919 */ /* 0x000ee20000002500 */
[----:B------:R-:W-:Y:S02]  /*0060*/  PRMT R13, RZ, 0x7610, R13 ;  /* 0x00007610ff0d7816 */ /* 0x000fe4000000000d */
[----:B-1----:R-:W-:Y:S02]  /*0070*/  LOP3.LUT R0, R0, 0x7f, RZ, 0xc0, !PT ;  /* 0x0000007f00007812 */ /* 0x002fe400078ec0ff */
[----:B---3--:R-:W-:Y:S02]  /*0080*/  SHF.R.S32.HI R4, RZ, 0x18, R5 ;  /* 0x00000018ff047819 */ /* 0x008fe40000011405 */
[----:B------:R-:W-:-:S02]  /*0090*/  LEA R0, R5, R0, 0x7 ;  /* 0x0000000005007211 */ /* 0x000fc400078e38ff */
[----:B------:R-:W-:Y:S02]  /*00a0*/  SGXT R5, R4, 0x1 ;  /* 0x000000010405781a */ /* 0x000fe40000000200 */
[----:B------:R-:W-:Y:S01]  /*00b0*/  ISETP.GE.AND P0, PT, R0, UR4, PT ;  /* 0x0000000400007c0c */ /* 0x000fe2000bf06270 */
[----:B------:R-:W-:Y:S01]  /*00c0*/  ULDC.64 UR4, c[0x0][0x208] ;  /* 0x0000820000047ab9 */ /* 0x000fe20000000a00 */
[----:B------:R-:W-:-:S04]  /*00d0*/  LEA.HI R5, R5, R0, RZ, 0x7 ;  /* 0x0000000005057211 */ /* 0x000fc800078f38ff */
[----:B------:R-:W-:-:S05]  /*00e0*/  SHF.R.U32.HI R5, RZ, 0x7, R5 ;  /* 0x00000007ff057819 */ /* 0x000fca0000011605 */
[----:B------:R-:W-:Y:S01]  /*00f0*/  IMAD R9, R5, 0x180, R0 ;  /* 0x0000018005097824 */ /* 0x000fe200078e0200 */
[----:B------:R-:W-:-:S03]  /*0100*/  PRMT R14, RZ, 0x7610, R14 ;  /* 0x00007610ff0e7816 */ /* 0x000fc6000000000e */
[--C-:B--2---:R-:W-:Y:S01]  /*0110*/  IMAD.WIDE R4, R9, 0x2, R2.reuse ;  /* 0x0000000209047825 */ /* 0x104fe200078e0202 */
[----:B------:R-:W-:Y:S02]  /*0120*/  IADD3 R7, R9, 0x80, RZ ;  /* 0x0000008009077810 */ /* 0x000fe40007ffe0ff */
[----:B------:R-:W-:Y:S02]  /*0130*/  IADD3 R11, R9, 0x100, RZ ;  /* 0x00000100090b7810 */ /* 0x000fe40007ffe0ff */
[----:B------:R-:W-:Y:S01]  /*0140*/  IADD3 R15, R9, 0x180, RZ ;  /* 0x00000180090f7810 */ /* 0x000fe20007ffe0ff */
[--C-:B------:R-:W-:Y:S01]  /*0150*/  IMAD.WIDE R6, R7, 0x2, R2.reuse ;  /* 0x0000000207067825 */ /* 0x100fe200078e0202 */
[----:B------:R-:W2:Y:S03]  /*0160*/  @!P0 LDG.E.U16 R12, desc[UR4][R4.64] ;  /* 0x00000004040c8981 */ /* 0x000ea6000c1e1500 */
[--C-:B------:R-:W-:Y:S01]  /*0170*/  IMAD.WIDE R8, R11, 0x2, R2.reuse ;  /* 0x000000020b087825 */ /* 0x100fe200078e0202 */
[----:B------:R-:W3:Y:S01]  /*0180*/  @!P0 LDG.E.U16 R13, desc[UR4][R6.64] ;  /* 0x00000004060d8981 */ /* 0x000ee2000c1e1500 */
[----:B------:R-:W1:Y:S02]  /*0190*/  LDC.64 R10, c[0x0][0x218] ;  /* 0x00008600ff0a7b82 */ /* 0x000e640000000a00 */
[----:B------:R-:W-:Y:S01]  /*01a0*/  IMAD.WIDE R2, R15, 0x2, R2 ;  /* 0x000000020f027825 */ /* 0x000fe200078e0202 */
[----:B------:R-:W-:Y:S01]  /*01b0*/  PRMT R15, RZ, 0x7610, R15 ;  /* 0x00007610ff0f7816 */ /* 0x000fe2000000000f */
[----:B------:R-:W4:Y:S05]  /*01c0*/  @!P0 LDG.E.U16 R14, desc[UR4][R8.64] ;  /* 0x00000004080e8981 */ /* 0x000f2a000c1e1500 */
[----:B------:R-:W5:Y:S01]  /*01d0*/  @!P0 LDG.E.U16 R15, desc[UR4][R2.64] ;  /* 0x00000004020f8981 */ /* 0x000f62000c1e1500 */
[----:B--2---:R-:W-:-:S02]  /*01e0*/  HADD2.F32 R12, -RZ, R12.H0_H0 ;  /* 0x2000000cff0c7230 */ /* 0x004fc40000004100 */
[----:B---3--:R-:W-:Y:S02]  /*01f0*/  HADD2.F32 R13, -RZ, R13.H0_H0 ;  /* 0x2000000dff0d7230 */ /* 0x008fe40000004100 */
[----:B----4-:R-:W-:-:S03]  /*0200*/  HADD2.F32 R5, -RZ, R14.H0_H0 ;  /* 0x2000000eff057230 */ /* 0x010fc60000004100 */
[----:B------:R-:W-:Y:S01]  /*0210*/  FADD R4, R12, R13 ;  /* 0x0000000d0c047221 */ /* 0x000fe20000000000 */
[----:B-----5:R-:W-:-:S03]  /*0220*/  HADD2.F32 R15, -RZ, R15.H0_H0 ;  /* 0x2000000fff0f7230 */ /* 0x020fc60000004100 */
[----:B------:R-:W-:-:S04]  /*0230*/  FADD R4, R5, R4 ;  /* 0x0000000405047221 */ /* 0x000fc80000000000 */
[----:B------:R-:W-:Y:S01]  /*0240*/  FADD R4, R15, R4 ;  /* 0x000000040f047221 */ /* 0x000fe20000000000 */
[----:B-1----:R-:W-:Y:S06]  /*0250*/  @P0 EXIT ;  /* 0x000000000000094d */ /* 0x002fec0003800000 */
[----:B------:R-:W-:Y:S01]  /*0260*/  F2FP.F16.F32.PACK_AB R4, RZ, R4 ;  /* 0x00000004ff04723e */ /* 0x000fe200000000ff */
[----:B------:R-:W-:-:S05]  /*0270*/  IMAD.WIDE R2, R0, 0x2, R10 ;  /* 0x0000000200027825 */ /* 0x000fca00078e020a */
[----:B------:R-:W-:Y:S01]  /*0280*/  STG.E.U16 desc[UR4][R2.64], R4 ;  /* 0x0000000402007986 */ /* 0x000fe2000c101504 */
[----:B------:R-:W-:Y:S05]  /*0290*/  EXIT ;  /* 0x000000000000794d */ /* 0x000fea0003800000 */
.L_x_0:
[----:B------:R-:W-:-:S00]  /*02a0*/  BRA `(.L_x_0) ;  /* 0xfffffffc00fc7947 */ /* 0x000fc0000383ffff */
[----:B------:R-:W-:-:S00]  /*02b0*/  NOP ;  /* 0x0000000000007918 */ /* 0x000fc00000000000 */
        /* <DEDUP_REMOVED lines=12> */
.L_x_1:


//--------------------- .nv.constant0.triton_poi_fused_clone_9 --------------------------
	.section	.nv.constant0.triton_poi_fused_clone_9,"a",@progbits
	.sectionflags	@""
	.align	4
.nv.constant0.triton_poi_fused_clone_9:
	.zero		560
